//
// Generated by NVIDIA NVVM Compiler
//
// Compiler Build ID: CL-36424714
// Cuda compilation tools, release 13.0, V13.0.88
// Based on NVVM 20.0.0
//

.version 9.0
.target sm_100
.address_size 64

	// .globl	_Z15compute_weightsPiS_S_S_S_S_S_S_S_

.visible .entry _Z15compute_weightsPiS_S_S_S_S_S_S_S_(
	.param .u64 .ptr .align 1 _Z15compute_weightsPiS_S_S_S_S_S_S_S__param_0,
	.param .u64 .ptr .align 1 _Z15compute_weightsPiS_S_S_S_S_S_S_S__param_1,
	.param .u64 .ptr .align 1 _Z15compute_weightsPiS_S_S_S_S_S_S_S__param_2,
	.param .u64 .ptr .align 1 _Z15compute_weightsPiS_S_S_S_S_S_S_S__param_3,
	.param .u64 .ptr .align 1 _Z15compute_weightsPiS_S_S_S_S_S_S_S__param_4,
	.param .u64 .ptr .align 1 _Z15compute_weightsPiS_S_S_S_S_S_S_S__param_5,
	.param .u64 .ptr .align 1 _Z15compute_weightsPiS_S_S_S_S_S_S_S__param_6,
	.param .u64 .ptr .align 1 _Z15compute_weightsPiS_S_S_S_S_S_S_S__param_7,
	.param .u64 .ptr .align 1 _Z15compute_weightsPiS_S_S_S_S_S_S_S__param_8
)
{
	.reg .pred 	%p<12>;
	.reg .b32 	%r<58>;
	.reg .b64 	%rd<43>;

	ld.param.u64 	%rd11, [_Z15compute_weightsPiS_S_S_S_S_S_S_S__param_0];
	ld.param.u64 	%rd5, [_Z15compute_weightsPiS_S_S_S_S_S_S_S__param_1];
	ld.param.u64 	%rd6, [_Z15compute_weightsPiS_S_S_S_S_S_S_S__param_2];
	ld.param.u64 	%rd12, [_Z15compute_weightsPiS_S_S_S_S_S_S_S__param_3];
	ld.param.u64 	%rd7, [_Z15compute_weightsPiS_S_S_S_S_S_S_S__param_4];
	ld.param.u64 	%rd13, [_Z15compute_weightsPiS_S_S_S_S_S_S_S__param_5];
	ld.param.u64 	%rd8, [_Z15compute_weightsPiS_S_S_S_S_S_S_S__param_6];
	ld.param.u64 	%rd9, [_Z15compute_weightsPiS_S_S_S_S_S_S_S__param_7];
	ld.param.u64 	%rd10, [_Z15compute_weightsPiS_S_S_S_S_S_S_S__param_8];
	cvta.to.global.u64 	%rd1, %rd13;
	cvta.to.global.u64 	%rd2, %rd11;
	cvta.to.global.u64 	%rd14, %rd12;
	mov.u32 	%r25, %ctaid.x;
	mov.u32 	%r26, %ntid.x;
	mov.u32 	%r27, %tid.x;
	mad.lo.s32 	%r1, %r25, %r26, %r27;
	ld.global.u32 	%r28, [%rd14];
	setp.ge.s32 	%p1, %r1, %r28;
	@%p1 bra 	$L__BB0_9;
	cvta.to.global.u64 	%rd15, %rd5;
	cvta.to.global.u64 	%rd16, %rd6;
	cvta.to.global.u64 	%rd17, %rd10;
	cvta.to.global.u64 	%rd18, %rd8;
	mul.wide.s32 	%rd19, %r1, 4;
	add.s64 	%rd20, %rd15, %rd19;
	ld.global.u32 	%r2, [%rd20];
	add.s64 	%rd21, %rd16, %rd19;
	ld.global.u32 	%r3, [%rd21];
	ld.global.u32 	%r29, [%rd17];
	mul.wide.s32 	%rd22, %r29, 4;
	add.s64 	%rd23, %rd18, %rd22;
	ld.global.u32 	%r4, [%rd23];
	setp.lt.s32 	%p2, %r2, 1;
	@%p2 bra 	$L__BB0_8;
	cvta.to.global.u64 	%rd24, %rd7;
	add.s64 	%rd3, %rd24, %rd19;
	ld.global.u32 	%r53, [%rd3];
	and.b32  	%r6, %r2, 3;
	setp.lt.u32 	%p3, %r2, 4;
	mov.b32 	%r54, 0;
	@%p3 bra 	$L__BB0_5;
	and.b32  	%r54, %r2, 2147483644;
	neg.s32 	%r51, %r54;
	add.s64 	%rd4, %rd2, 8;
	mov.u32 	%r50, %r3;
$L__BB0_4:
	mul.wide.s32 	%rd26, %r50, 4;
	add.s64 	%rd27, %rd4, %rd26;
	ld.global.u32 	%r31, [%rd27+-8];
	mul.wide.s32 	%rd28, %r31, 4;
	add.s64 	%rd29, %rd1, %rd28;
	ld.global.u32 	%r32, [%rd29];
	setp.eq.s32 	%p4, %r32, %r4;
	selp.u32 	%r33, 1, 0, %p4;
	add.s32 	%r34, %r53, %r33;
	st.global.u32 	[%rd3], %r34;
	ld.global.u32 	%r35, [%rd27+-4];
	mul.wide.s32 	%rd30, %r35, 4;
	add.s64 	%rd31, %rd1, %rd30;
	ld.global.u32 	%r36, [%rd31];
	setp.eq.s32 	%p5, %r36, %r4;
	selp.u32 	%r37, 1, 0, %p5;
	add.s32 	%r38, %r34, %r37;
	st.global.u32 	[%rd3], %r38;
	ld.global.u32 	%r39, [%rd27];
	mul.wide.s32 	%rd32, %r39, 4;
	add.s64 	%rd33, %rd1, %rd32;
	ld.global.u32 	%r40, [%rd33];
	setp.eq.s32 	%p6, %r40, %r4;
	selp.u32 	%r41, 1, 0, %p6;
	add.s32 	%r42, %r38, %r41;
	st.global.u32 	[%rd3], %r42;
	ld.global.u32 	%r43, [%rd27+4];
	mul.wide.s32 	%rd34, %r43, 4;
	add.s64 	%rd35, %rd1, %rd34;
	ld.global.u32 	%r44, [%rd35];
	setp.eq.s32 	%p7, %r44, %r4;
	selp.u32 	%r45, 1, 0, %p7;
	add.s32 	%r53, %r42, %r45;
	st.global.u32 	[%rd3], %r53;
	add.s32 	%r51, %r51, 4;
	add.s32 	%r50, %r50, 4;
	setp.ne.s32 	%p8, %r51, 0;
	@%p8 bra 	$L__BB0_4;
$L__BB0_5:
	setp.eq.s32 	%p9, %r6, 0;
	@%p9 bra 	$L__BB0_8;
	add.s32 	%r56, %r54, %r3;
	neg.s32 	%r55, %r6;
$L__BB0_7:
	.pragma "nounroll";
	mul.wide.s32 	%rd36, %r56, 4;
	add.s64 	%rd37, %rd2, %rd36;
	ld.global.u32 	%r46, [%rd37];
	mul.wide.s32 	%rd38, %r46, 4;
	add.s64 	%rd39, %rd1, %rd38;
	ld.global.u32 	%r47, [%rd39];
	setp.eq.s32 	%p10, %r47, %r4;
	selp.u32 	%r48, 1, 0, %p10;
	add.s32 	%r53, %r53, %r48;
	st.global.u32 	[%rd3], %r53;
	add.s32 	%r56, %r56, 1;
	add.s32 	%r55, %r55, 1;
	setp.ne.s32 	%p11, %r55, 0;
	@%p11 bra 	$L__BB0_7;
$L__BB0_8:
	cvta.to.global.u64 	%rd40, %rd9;
	mul.wide.s32 	%rd41, %r4, 4;
	add.s64 	%rd42, %rd40, %rd41;
	mov.b32 	%r49, 0;
	st.global.u32 	[%rd42], %r49;
$L__BB0_9:
	ret;

}
	// .globl	_Z12block_ballotPiS_S_S_S_
.visible .entry _Z12block_ballotPiS_S_S_S_(
	.param .u64 .ptr .align 1 _Z12block_ballotPiS_S_S_S__param_0,
	.param .u64 .ptr .align 1 _Z12block_ballotPiS_S_S_S__param_1,
	.param .u64 .ptr .align 1 _Z12block_ballotPiS_S_S_S__param_2,
	.param .u64 .ptr .align 1 _Z12block_ballotPiS_S_S_S__param_3,
	.param .u64 .ptr .align 1 _Z12block_ballotPiS_S_S_S__param_4
)
{
	.reg .pred 	%p<4>;
	.reg .b32 	%r<10>;
	.reg .b64 	%rd<21>;

	ld.param.u64 	%rd3, [_Z12block_ballotPiS_S_S_S__param_0];
	ld.param.u64 	%rd4, [_Z12block_ballotPiS_S_S_S__param_1];
	ld.param.u64 	%rd6, [_Z12block_ballotPiS_S_S_S__param_2];
	ld.param.u64 	%rd5, [_Z12block_ballotPiS_S_S_S__param_3];
	ld.param.u64 	%rd7, [_Z12block_ballotPiS_S_S_S__param_4];
	cvta.to.global.u64 	%rd1, %rd6;
	cvta.to.global.u64 	%rd8, %rd7;
	mov.u32 	%r3, %ctaid.x;
	mov.u32 	%r4, %ntid.x;
	mov.u32 	%r5, %tid.x;
	mad.lo.s32 	%r1, %r3, %r4, %r5;
	ld.global.u32 	%r6, [%rd8];
	setp.ge.s32 	%p1, %r1, %r6;
	@%p1 bra 	$L__BB1_4;
	cvta.to.global.u64 	%rd9, %rd3;
	mul.wide.s32 	%rd10, %r1, 4;
	add.s64 	%rd11, %rd1, %rd10;
	ld.global.s32 	%rd2, [%rd11];
	add.s64 	%rd12, %rd9, %rd10;
	ld.global.u32 	%r2, [%rd12];
	setp.eq.s32 	%p2, %r1, %r2;
	@%p2 bra 	$L__BB1_3;
	cvt.u32.u64 	%r7, %rd2;
	mul.wide.s32 	%rd13, %r2, 4;
	add.s64 	%rd14, %rd1, %rd13;
	ld.global.u32 	%r8, [%rd14];
	setp.eq.s32 	%p3, %r7, %r8;
	@%p3 bra 	$L__BB1_4;
$L__BB1_3:
	cvta.to.global.u64 	%rd15, %rd4;
	ld.global.u32 	%r9, [%rd15];
	mul.wide.s32 	%rd16, %r9, %r2;
	add.s64 	%rd17, %rd16, %rd2;
	cvta.to.global.u64 	%rd18, %rd5;
	shl.b64 	%rd19, %rd17, 2;
	add.s64 	%rd20, %rd18, %rd19;
	st.global.u32 	[%rd20], %r1;
$L__BB1_4:
	ret;

}
	// .globl	_Z5splitPiS_S_S_S_S_
.visible .entry _Z5splitPiS_S_S_S_S_(
	.param .u64 .ptr .align 1 _Z5splitPiS_S_S_S_S__param_0,
	.param .u64 .ptr .align 1 _Z5splitPiS_S_S_S_S__param_1,
	.param .u64 .ptr .align 1 _Z5splitPiS_S_S_S_S__param_2,
	.param .u64 .ptr .align 1 _Z5splitPiS_S_S_S_S__param_3,
	.param .u64 .ptr .align 1 _Z5splitPiS_S_S_S_S__param_4,
	.param .u64 .ptr .align 1 _Z5splitPiS_S_S_S_S__param_5
)
{
	.reg .pred 	%p<2>;
	.reg .b32 	%r<10>;
	.reg .b64 	%rd<22>;

	ld.param.u64 	%rd1, [_Z5splitPiS_S_S_S_S__param_0];
	ld.param.u64 	%rd2, [_Z5splitPiS_S_S_S_S__param_1];
	ld.param.u64 	%rd3, [_Z5splitPiS_S_S_S_S__param_2];
	ld.param.u64 	%rd4, [_Z5splitPiS_S_S_S_S__param_3];
	ld.param.u64 	%rd5, [_Z5splitPiS_S_S_S_S__param_4];
	ld.param.u64 	%rd6, [_Z5splitPiS_S_S_S_S__param_5];
	cvta.to.global.u64 	%rd7, %rd6;
	mov.u32 	%r2, %ctaid.x;
	mov.u32 	%r3, %ntid.x;
	mov.u32 	%r4, %tid.x;
	mad.lo.s32 	%r1, %r2, %r3, %r4;
	ld.global.u32 	%r5, [%rd7];
	setp.ge.s32 	%p1, %r1, %r5;
	@%p1 bra 	$L__BB2_2;
	cvta.to.global.u64 	%rd8, %rd3;
	cvta.to.global.u64 	%rd9, %rd2;
	cvta.to.global.u64 	%rd10, %rd4;
	cvta.to.global.u64 	%rd11, %rd5;
	cvta.to.global.u64 	%rd12, %rd1;
	ld.global.u32 	%r6, [%rd8];
	mul.wide.s32 	%rd13, %r1, 4;
	add.s64 	%rd14, %rd9, %rd13;
	ld.global.u32 	%r7, [%rd14];
	add.s64 	%rd15, %rd10, %rd13;
	ld.global.s32 	%rd16, [%rd15];
	mul.wide.s32 	%rd17, %r7, %r6;
	add.s64 	%rd18, %rd17, %rd16;
	shl.b64 	%rd19, %rd18, 2;
	add.s64 	%rd20, %rd11, %rd19;
	ld.global.u32 	%r8, [%rd20];
	add.s64 	%rd21, %rd12, %rd13;
	st.global.u32 	[%rd21], %r8;
	mov.b32 	%r9, 0;
	st.global.u32 	[%rd15], %r9;
$L__BB2_2:
	ret;

}
	// .globl	_Z13add_splittersPiS_S_S_S_S_
.visible .entry _Z13add_splittersPiS_S_S_S_S_(
	.param .u64 .ptr .align 1 _Z13add_splittersPiS_S_S_S_S__param_0,
	.param .u64 .ptr .align 1 _Z13add_splittersPiS_S_S_S_S__param_1,
	.param .u64 .ptr .align 1 _Z13add_splittersPiS_S_S_S_S__param_2,
	.param .u64 .ptr .align 1 _Z13add_splittersPiS_S_S_S_S__param_3,
	.param .u64 .ptr .align 1 _Z13add_splittersPiS_S_S_S_S__param_4,
	.param .u64 .ptr .align 1 _Z13add_splittersPiS_S_S_S_S__param_5
)
{
	.reg .pred 	%p<6>;
	.reg .b32 	%r<14>;
	.reg .b64 	%rd<24>;

	ld.param.u64 	%rd3, [_Z13add_splittersPiS_S_S_S_S__param_0];
	ld.param.u64 	%rd4, [_Z13add_splittersPiS_S_S_S_S__param_1];
	ld.param.u64 	%rd6, [_Z13add_splittersPiS_S_S_S_S__param_2];
	ld.param.u64 	%rd7, [_Z13add_splittersPiS_S_S_S_S__param_3];
	ld.param.u64 	%rd5, [_Z13add_splittersPiS_S_S_S_S__param_4];
	ld.param.u64 	%rd8, [_Z13add_splittersPiS_S_S_S_S__param_5];
	cvta.to.global.u64 	%rd1, %rd6;
	cvta.to.global.u64 	%rd2, %rd7;
	cvta.to.global.u64 	%rd9, %rd8;
	mov.u32 	%r3, %ctaid.x;
	mov.u32 	%r4, %ntid.x;
	mov.u32 	%r5, %tid.x;
	mad.lo.s32 	%r1, %r3, %r4, %r5;
	ld.global.u32 	%r6, [%rd9];
	setp.ge.s32 	%p1, %r1, %r6;
	@%p1 bra 	$L__BB3_4;
	cvta.to.global.u64 	%rd10, %rd3;
	cvta.to.global.u64 	%rd11, %rd4;
	mul.wide.s32 	%rd12, %r1, 4;
	add.s64 	%rd13, %rd10, %rd12;
	ld.global.u32 	%r7, [%rd13];
	add.s64 	%rd14, %rd11, %rd12;
	ld.global.u32 	%r9, [%rd14];
	setp.ne.s32 	%p2, %r1, %r7;
	setp.eq.s32 	%p3, %r7, %r9;
	or.pred  	%p4, %p2, %p3;
	@%p4 bra 	$L__BB3_4;
	cvta.to.global.u64 	%rd15, %rd5;
	atom.global.add.u32 	%r10, [%rd2], 1;
	mul.wide.s32 	%rd16, %r10, 4;
	add.s64 	%rd17, %rd1, %rd16;
	st.global.u32 	[%rd17], %r1;
	add.s64 	%rd19, %rd15, %rd12;
	mov.b32 	%r11, 1;
	st.global.u32 	[%rd19], %r11;
	mul.wide.s32 	%rd20, %r9, 4;
	add.s64 	%rd21, %rd15, %rd20;
	atom.global.exch.b32 	%r12, [%rd21], 1;
	setp.ne.s32 	%p5, %r12, 0;
	@%p5 bra 	$L__BB3_4;
	atom.global.add.u32 	%r13, [%rd2], 1;
	mul.wide.s32 	%rd22, %r13, 4;
	add.s64 	%rd23, %rd1, %rd22;
	st.global.u32 	[%rd23], %r9;
$L__BB3_4:
	ret;

}


// ===== COMPILED SASS (sm_100) =====

	.target	sm_100

	.elftype	@"ET_EXEC"


//--------------------- .note.nv.tkinfo           --------------------------
	.section	.note.nv.tkinfo,"",@"SHT_NOTE"
	.sectionflags	@"SHF_NOTE_NV_TKINFO"
	.tkinfo
        /*0018*/ 	.word	0x00000002
        /*0030*/ 	.string	""
        /*0030*/ 	.string	"ptxas"
        /*0030*/ 	.string	"Cuda compilation tools, release 13.0, V13.0.88"
        /*0030*/ 	.string	"Build cuda_13.0.r13.0/compiler.36424714_0"
        /*0030*/ 	.string	"-arch sm_100 -m 64 "



//--------------------- .note.nv.cuinfo           --------------------------
	.section	.note.nv.cuinfo,"",@"SHT_NOTE"
	.sectionflags	@"SHF_NOTE_NV_CUINFO"
        /*0018*/ 	.short	0x0002
        /*001a*/ 	.short	0x0064
        /*001c*/ 	.short	0x0082
	.zero		2


//--------------------- .nv.info                  --------------------------
	.section	.nv.info,"",@"SHT_CUDA_INFO"
	.align	4


	//----- nvinfo : EIATTR_REGCOUNT
	.align		4
        /*0000*/ 	.byte	0x04, 0x2f
        /*0002*/ 	.short	(.L_1 - .L_0)
	.align		4
.L_0:
        /*0004*/ 	.word	index@(_Z15compute_weightsPiS_S_S_S_S_S_S_S_)
        /*0008*/ 	.word	0x0000001c


	//----- nvinfo : EIATTR_FRAME_SIZE
	.align		4
.L_1:
        /*000c*/ 	.byte	0x04, 0x11
        /*000e*/ 	.short	(.L_3 - .L_2)
	.align		4
.L_2:
        /*0010*/ 	.word	index@(_Z15compute_weightsPiS_S_S_S_S_S_S_S_)
        /*0014*/ 	.word	0x00000000


	//----- nvinfo : EIATTR_REGCOUNT
	.align		4
.L_3:
        /*0018*/ 	.byte	0x04, 0x2f
        /*001a*/ 	.short	(.L_5 - .L_4)
	.align		4
.L_4:
        /*001c*/ 	.word	index@(_Z12block_ballotPiS_S_S_S_)
        /*0020*/ 	.word	0x0000000e


	//----- nvinfo : EIATTR_FRAME_SIZE
	.align		4
.L_5:
        /*0024*/ 	.byte	0x04, 0x11
        /*0026*/ 	.short	(.L_7 - .L_6)
	.align		4
.L_6:
        /*0028*/ 	.word	index@(_Z12block_ballotPiS_S_S_S_)
        /*002c*/ 	.word	0x00000000


	//----- nvinfo : EIATTR_REGCOUNT
	.align		4
.L_7:
        /*0030*/ 	.byte	0x04, 0x2f
        /*0032*/ 	.short	(.L_9 - .L_8)
	.align		4
.L_8:
        /*0034*/ 	.word	index@(_Z5splitPiS_S_S_S_S_)
        /*0038*/ 	.word	0x00000010


	//----- nvinfo : EIATTR_FRAME_SIZE
	.align		4
.L_9:
        /*003c*/ 	.byte	0x04, 0x11
        /*003e*/ 	.short	(.L_11 - .L_10)
	.align		4
.L_10:
        /*0040*/ 	.word	index@(_Z5splitPiS_S_S_S_S_)
        /*0044*/ 	.word	0x00000000


	//----- nvinfo : EIATTR_REGCOUNT
	.align		4
.L_11:
        /*0048*/ 	.byte	0x04, 0x2f
        /*004a*/ 	.short	(.L_13 - .L_12)
	.align		4
.L_12:
        /*004c*/ 	.word	index@(_Z13add_splittersPiS_S_S_S_S_)
        /*0050*/ 	.word	0x00000016


	//----- nvinfo : EIATTR_FRAME_SIZE
	.align		4
.L_13:
        /*0054*/ 	.byte	0x04, 0x11
        /*0056*/ 	.short	(.L_15 - .L_14)
	.align		4
.L_14:
        /*0058*/ 	.word	index@(_Z13add_splittersPiS_S_S_S_S_)
        /*005c*/ 	.word	0x00000000


	//----- nvinfo : EIATTR_MIN_STACK_SIZE
	.align		4
.L_15:
        /*0060*/ 	.byte	0x04, 0x12
        /*0062*/ 	.short	(.L_17 - .L_16)
	.align		4
.L_16:
        /*0064*/ 	.word	index@(_Z13add_splittersPiS_S_S_S_S_)
        /*0068*/ 	.word	0x00000000


	//----- nvinfo : EIATTR_MIN_STACK_SIZE
	.align		4
.L_17:
        /*006c*/ 	.byte	0x04, 0x12
        /*006e*/ 	.short	(.L_19 - .L_18)
	.align		4
.L_18:
        /*0070*/ 	.word	index@(_Z5splitPiS_S_S_S_S_)
        /*0074*/ 	.word	0x00000000


	//----- nvinfo : EIATTR_MIN_STACK_SIZE
	.align		4
.L_19:
        /*0078*/ 	.byte	0x04, 0x12
        /*007a*/ 	.short	(.L_21 - .L_20)
	.align		4
.L_20:
        /*007c*/ 	.word	index@(_Z12block_ballotPiS_S_S_S_)
        /*0080*/ 	.word	0x00000000


	//----- nvinfo : EIATTR_MIN_STACK_SIZE
	.align		4
.L_21:
        /*0084*/ 	.byte	0x04, 0x12
        /*0086*/ 	.short	(.L_23 - .L_22)
	.align		4
.L_22:
        /*0088*/ 	.word	index@(_Z15compute_weightsPiS_S_S_S_S_S_S_S_)
        /*008c*/ 	.word	0x00000000
.L_23:


//--------------------- .nv.compat                --------------------------
	.section	.nv.compat,"",@"SHT_CUDA_COMPAT_INFO"
	.align	4
        /*0000*/ 	.byte	0x02, 0x09, 0x00, 0x00, 0x02, 0x02, 0x01, 0x00, 0x02, 0x05, 0x05, 0x00, 0x03, 0x07, 0x01, 0x01
        /*0010*/ 	.byte	0x02, 0x03, 0x00, 0x00, 0x02, 0x06, 0x01, 0x00, 0x04, 0x0b, 0x08, 0x00, 0x09, 0x00, 0x00, 0x00
        /*0020*/ 	.byte	0x00, 0x00, 0x00, 0x00


//--------------------- .nv.info._Z13add_splittersPiS_S_S_S_S_ --------------------------
	.section	.nv.info._Z13add_splittersPiS_S_S_S_S_,"",@"SHT_CUDA_INFO"
	.sectionflags	@""
	.align	4


	//----- nvinfo : EIATTR_CUDA_API_VERSION
	.align		4
        /*0000*/ 	.byte	0x04, 0x37
        /*0002*/ 	.short	(.L_25 - .L_24)
.L_24:
        /*0004*/ 	.word	0x00000082


	//----- nvinfo : EIATTR_KPARAM_INFO
	.align		4
.L_25:
        /*0008*/ 	.byte	0x04, 0x17
        /*000a*/ 	.short	(.L_27 - .L_26)
.L_26:
        /*000c*/ 	.word	0x00000000
        /*0010*/ 	.short	0x0005
        /*0012*/ 	.short	0x0028
        /*0014*/ 	.byte	0x00, 0xf5, 0x21, 0x00


	//----- nvinfo : EIATTR_KPARAM_INFO
	.align		4
.L_27:
        /*0018*/ 	.byte	0x04, 0x17
        /*001a*/ 	.short	(.L_29 - .L_28)
.L_28:
        /*001c*/ 	.word	0x00000000
        /*0020*/ 	.short	0x0004
        /*0022*/ 	.short	0x0020
        /*0024*/ 	.byte	0x00, 0xf5, 0x21, 0x00


	//----- nvinfo : EIATTR_KPARAM_INFO
	.align		4
.L_29:
        /*0028*/ 	.byte	0x04, 0x17
        /*002a*/ 	.short	(.L_31 - .L_30)
.L_30:
        /*002c*/ 	.word	0x00000000
        /*0030*/ 	.short	0x0003
        /*0032*/ 	.short	0x0018
        /*0034*/ 	.byte	0x00, 0xf5, 0x21, 0x00


	//----- nvinfo : EIATTR_KPARAM_INFO
	.align		4
.L_31:
        /*0038*/ 	.byte	0x04, 0x17
        /*003a*/ 	.short	(.L_33 - .L_32)
.L_32:
        /*003c*/ 	.word	0x00000000
        /*0040*/ 	.short	0x0002
        /*0042*/ 	.short	0x0010
        /*0044*/ 	.byte	0x00, 0xf5, 0x21, 0x00


	//----- nvinfo : EIATTR_KPARAM_INFO
	.align		4
.L_33:
        /*0048*/ 	.byte	0x04, 0x17
        /*004a*/ 	.short	(.L_35 - .L_34)
.L_34:
        /*004c*/ 	.word	0x00000000
        /*0050*/ 	.short	0x0001
        /*0052*/ 	.short	0x0008
        /*0054*/ 	.byte	0x00, 0xf5, 0x21, 0x00


	//----- nvinfo : EIATTR_KPARAM_INFO
	.align		4
.L_35:
        /*0058*/ 	.byte	0x04, 0x17
        /*005a*/ 	.short	(.L_37 - .L_36)
.L_36:
        /*005c*/ 	.word	0x00000000
        /*0060*/ 	.short	0x0000
        /*0062*/ 	.short	0x0000
        /*0064*/ 	.byte	0x00, 0xf5, 0x21, 0x00


	//----- nvinfo : EIATTR_SPARSE_MMA_MASK
	.align		4
.L_37:
        /*0068*/ 	.byte	0x03, 0x50
        /*006a*/ 	.short	0x0000


	//----- nvinfo : EIATTR_MAXREG_COUNT
	.align		4
        /*006c*/ 	.byte	0x03, 0x1b
        /*006e*/ 	.short	0x00ff


	//----- nvinfo : EIATTR_MERCURY_ISA_VERSION
	.align		4
        /*0070*/ 	.byte	0x03, 0x5f
        /*0072*/ 	.short	0x0101


	//----- nvinfo : EIATTR_INT_WARP_WIDE_INSTR_OFFSETS
	.align		4
        /*0074*/ 	.byte	0x04, 0x31
        /*0076*/ 	.short	(.L_39 - .L_38)


	//   ....[0]....
.L_38:
        /*0078*/ 	.word	0x00000140


	//   ....[1]....
        /*007c*/ 	.word	0x00000220


	//   ....[2]....
        /*0080*/ 	.word	0x000002a0


	//   ....[3]....
        /*0084*/ 	.word	0x00000310


	//----- nvinfo : EIATTR_VRC_CTA_INIT_COUNT
	.align		4
.L_39:
        /*0088*/ 	.byte	0x02, 0x4a
	.zero		1
	.zero		1


	//----- nvinfo : EIATTR_EXIT_INSTR_OFFSETS
	.align		4
        /*008c*/ 	.byte	0x04, 0x1c
        /*008e*/ 	.short	(.L_41 - .L_40)


	//   ....[0]....
.L_40:
        /*0090*/ 	.word	0x00000090


	//   ....[1]....
        /*0094*/ 	.word	0x00000120


	//   ....[2]....
        /*0098*/ 	.word	0x00000290


	//   ....[3]....
        /*009c*/ 	.word	0x00000350


	//----- nvinfo : EIATTR_CBANK_PARAM_SIZE
	.align		4
.L_41:
        /*00a0*/ 	.byte	0x03, 0x19
        /*00a2*/ 	.short	0x0030


	//----- nvinfo : EIATTR_PARAM_CBANK
	.align		4
        /*00a4*/ 	.byte	0x04, 0x0a
        /*00a6*/ 	.short	(.L_43 - .L_42)
	.align		4
.L_42:
        /*00a8*/ 	.word	index@(.nv.constant0._Z13add_splittersPiS_S_S_S_S_)
        /*00ac*/ 	.short	0x0380
        /*00ae*/ 	.short	0x0030


	//----- nvinfo : EIATTR_SW_WAR
	.align		4
.L_43:
        /*00b0*/ 	.byte	0x04, 0x36
        /*00b2*/ 	.short	(.L_45 - .L_44)
.L_44:
        /*00b4*/ 	.word	0x00000008
.L_45:


//--------------------- .nv.info._Z5splitPiS_S_S_S_S_ --------------------------
	.section	.nv.info._Z5splitPiS_S_S_S_S_,"",@"SHT_CUDA_INFO"
	.sectionflags	@""
	.align	4


	//----- nvinfo : EIATTR_CUDA_API_VERSION
	.align		4
        /*0000*/ 	.byte	0x04, 0x37
        /*0002*/ 	.short	(.L_47 - .L_46)
.L_46:
        /*0004*/ 	.word	0x00000082


	//----- nvinfo : EIATTR_KPARAM_INFO
	.align		4
.L_47:
        /*0008*/ 	.byte	0x04, 0x17
        /*000a*/ 	.short	(.L_49 - .L_48)
.L_48:
        /*000c*/ 	.word	0x00000000
        /*0010*/ 	.short	0x0005
        /*0012*/ 	.short	0x0028
        /*0014*/ 	.byte	0x00, 0xf5, 0x21, 0x00


	//----- nvinfo : EIATTR_KPARAM_INFO
	.align		4
.L_49:
        /*0018*/ 	.byte	0x04, 0x17
        /*001a*/ 	.short	(.L_51 - .L_50)
.L_50:
        /*001c*/ 	.word	0x00000000
        /*0020*/ 	.short	0x0004
        /*0022*/ 	.short	0x0020
        /*0024*/ 	.byte	0x00, 0xf5, 0x21, 0x00


	//----- nvinfo : EIATTR_KPARAM_INFO
	.align		4
.L_51:
        /*0028*/ 	.byte	0x04, 0x17
        /*002a*/ 	.short	(.L_53 - .L_52)
.L_52:
        /*002c*/ 	.word	0x00000000
        /*0030*/ 	.short	0x0003
        /*0032*/ 	.short	0x0018
        /*0034*/ 	.byte	0x00, 0xf5, 0x21, 0x00


	//----- nvinfo : EIATTR_KPARAM_INFO
	.align		4
.L_53:
        /*0038*/ 	.byte	0x04, 0x17
        /*003a*/ 	.short	(.L_55 - .L_54)
.L_54:
        /*003c*/ 	.word	0x00000000
        /*0040*/ 	.short	0x0002
        /*0042*/ 	.short	0x0010
        /*0044*/ 	.byte	0x00, 0xf5, 0x21, 0x00


	//----- nvinfo : EIATTR_KPARAM_INFO
	.align		4
.L_55:
        /*0048*/ 	.byte	0x04, 0x17
        /*004a*/ 	.short	(.L_57 - .L_56)
.L_56:
        /*004c*/ 	.word	0x00000000
        /*0050*/ 	.short	0x0001
        /*0052*/ 	.short	0x0008
        /*0054*/ 	.byte	0x00, 0xf5, 0x21, 0x00


	//----- nvinfo : EIATTR_KPARAM_INFO
	.align		4
.L_57:
        /*0058*/ 	.byte	0x04, 0x17
        /*005a*/ 	.short	(.L_59 - .L_58)
.L_58:
        /*005c*/ 	.word	0x00000000
        /*0060*/ 	.short	0x0000
        /*0062*/ 	.short	0x0000
        /*0064*/ 	.byte	0x00, 0xf5, 0x21, 0x00


	//----- nvinfo : EIATTR_SPARSE_MMA_MASK
	.align		4
.L_59:
        /*0068*/ 	.byte	0x03, 0x50
        /*006a*/ 	.short	0x0000


	//----- nvinfo : EIATTR_MAXREG_COUNT
	.align		4
        /*006c*/ 	.byte	0x03, 0x1b
        /*006e*/ 	.short	0x00ff


	//----- nvinfo : EIATTR_MERCURY_ISA_VERSION
	.align		4
        /*0070*/ 	.byte	0x03, 0x5f
        /*0072*/ 	.short	0x0101


	//----- nvinfo : EIATTR_VRC_CTA_INIT_COUNT
	.align		4
        /*0074*/ 	.byte	0x02, 0x4a
	.zero		1
	.zero		1


	//----- nvinfo : EIATTR_EXIT_INSTR_OFFSETS
	.align		4
        /*0078*/ 	.byte	0x04, 0x1c
        /*007a*/ 	.short	(.L_61 - .L_60)


	//   ....[0]....
.L_60:
        /*007c*/ 	.word	0x00000090


	//   ....[1]....
        /*0080*/ 	.word	0x000001c0


	//----- nvinfo : EIATTR_CBANK_PARAM_SIZE
	.align		4
.L_61:
        /*0084*/ 	.byte	0x03, 0x19
        /*0086*/ 	.short	0x0030


	//----- nvinfo : EIATTR_PARAM_CBANK
	.align		4
        /*0088*/ 	.byte	0x04, 0x0a
        /*008a*/ 	.short	(.L_63 - .L_62)
	.align		4
.L_62:
        /*008c*/ 	.word	index@(.nv.constant0._Z5splitPiS_S_S_S_S_)
        /*0090*/ 	.short	0x0380
        /*0092*/ 	.short	0x0030


	//----- nvinfo : EIATTR_SW_WAR
	.align		4
.L_63:
        /*0094*/ 	.byte	0x04, 0x36
        /*0096*/ 	.short	(.L_65 - .L_64)
.L_64:
        /*0098*/ 	.word	0x00000008
.L_65:


//--------------------- .nv.info._Z12block_ballotPiS_S_S_S_ --------------------------
	.section	.nv.info._Z12block_ballotPiS_S_S_S_,"",@"SHT_CUDA_INFO"
	.sectionflags	@""
	.align	4


	//----- nvinfo : EIATTR_CUDA_API_VERSION
	.align		4
        /*0000*/ 	.byte	0x04, 0x37
        /*0002*/ 	.short	(.L_67 - .L_66)
.L_66:
        /*0004*/ 	.word	0x00000082


	//----- nvinfo : EIATTR_KPARAM_INFO
	.align		4
.L_67:
        /*0008*/ 	.byte	0x04, 0x17
        /*000a*/ 	.short	(.L_69 - .L_68)
.L_68:
        /*000c*/ 	.word	0x00000000
        /*0010*/ 	.short	0x0004
        /*0012*/ 	.short	0x0020
        /*0014*/ 	.byte	0x00, 0xf5, 0x21, 0x00


	//----- nvinfo : EIATTR_KPARAM_INFO
	.align		4
.L_69:
        /*0018*/ 	.byte	0x04, 0x17
        /*001a*/ 	.short	(.L_71 - .L_70)
.L_70:
        /*001c*/ 	.word	0x00000000
        /*0020*/ 	.short	0x0003
        /*0022*/ 	.short	0x0018
        /*0024*/ 	.byte	0x00, 0xf5, 0x21, 0x00


	//----- nvinfo : EIATTR_KPARAM_INFO
	.align		4
.L_71:
        /*0028*/ 	.byte	0x04, 0x17
        /*002a*/ 	.short	(.L_73 - .L_72)
.L_72:
        /*002c*/ 	.word	0x00000000
        /*0030*/ 	.short	0x0002
        /*0032*/ 	.short	0x0010
        /*0034*/ 	.byte	0x00, 0xf5, 0x21, 0x00


	//----- nvinfo : EIATTR_KPARAM_INFO
	.align		4
.L_73:
        /*0038*/ 	.byte	0x04, 0x17
        /*003a*/ 	.short	(.L_75 - .L_74)
.L_74:
        /*003c*/ 	.word	0x00000000
        /*0040*/ 	.short	0x0001
        /*0042*/ 	.short	0x0008
        /*0044*/ 	.byte	0x00, 0xf5, 0x21, 0x00


	//----- nvinfo : EIATTR_KPARAM_INFO
	.align		4
.L_75:
        /*0048*/ 	.byte	0x04, 0x17
        /*004a*/ 	.short	(.L_77 - .L_76)
.L_76:
        /*004c*/ 	.word	0x00000000
        /*0050*/ 	.short	0x0000
        /*0052*/ 	.short	0x0000
        /*0054*/ 	.byte	0x00, 0xf5, 0x21, 0x00


	//----- nvinfo : EIATTR_SPARSE_MMA_MASK
	.align		4
.L_77:
        /*0058*/ 	.byte	0x03, 0x50
        /*005a*/ 	.short	0x0000


	//----- nvinfo : EIATTR_MAXREG_COUNT
	.align		4
        /*005c*/ 	.byte	0x03, 0x1b
        /*005e*/ 	.short	0x00ff


	//----- nvinfo : EIATTR_MERCURY_ISA_VERSION
	.align		4
        /*0060*/ 	.byte	0x03, 0x5f
        /*0062*/ 	.short	0x0101


	//----- nvinfo : EIATTR_VRC_CTA_INIT_COUNT
	.align		4
        /*0064*/ 	.byte	0x02, 0x4a
	.zero		1
	.zero		1


	//----- nvinfo : EIATTR_EXIT_INSTR_OFFSETS
	.align		4
        /*0068*/ 	.byte	0x04, 0x1c
        /*006a*/ 	.short	(.L_79 - .L_78)


	//   ....[0]....
.L_78:
        /*006c*/ 	.word	0x00000090


	//   ....[1]....
        /*0070*/ 	.word	0x00000160


	//   ....[2]....
        /*0074*/ 	.word	0x00000200


	//----- nvinfo : EIATTR_CRS_STACK_SIZE
	.align		4
.L_79:
        /*0078*/ 	.byte	0x04, 0x1e
        /*007a*/ 	.short	(.L_81 - .L_80)
.L_80:
        /*007c*/ 	.word	0x00000000


	//----- nvinfo : EIATTR_CBANK_PARAM_SIZE
	.align		4
.L_81:
        /*0080*/ 	.byte	0x03, 0x19
        /*0082*/ 	.short	0x0028


	//----- nvinfo : EIATTR_PARAM_CBANK
	.align		4
        /*0084*/ 	.byte	0x04, 0x0a
        /*0086*/ 	.short	(.L_83 - .L_82)
	.align		4
.L_82:
        /*0088*/ 	.word	index@(.nv.constant0._Z12block_ballotPiS_S_S_S_)
        /*008c*/ 	.short	0x0380
        /*008e*/ 	.short	0x0028


	//----- nvinfo : EIATTR_SW_WAR
	.align		4
.L_83:
        /*0090*/ 	.byte	0x04, 0x36
        /*0092*/ 	.short	(.L_85 - .L_84)
.L_84:
        /*0094*/ 	.word	0x00000008
.L_85:


//--------------------- .nv.info._Z15compute_weightsPiS_S_S_S_S_S_S_S_ --------------------------
	.section	.nv.info._Z15compute_weightsPiS_S_S_S_S_S_S_S_,"",@"SHT_CUDA_INFO"
	.sectionflags	@""
	.align	4


	//----- nvinfo : EIATTR_CUDA_API_VERSION
	.align		4
        /*0000*/ 	.byte	0x04, 0x37
        /*0002*/ 	.short	(.L_87 - .L_86)
.L_86:
        /*0004*/ 	.word	0x00000082


	//----- nvinfo : EIATTR_KPARAM_INFO
	.align		4
.L_87:
        /*0008*/ 	.byte	0x04, 0x17
        /*000a*/ 	.short	(.L_89 - .L_88)
.L_88:
        /*000c*/ 	.word	0x00000000
        /*0010*/ 	.short	0x0008
        /*0012*/ 	.short	0x0040
        /*0014*/ 	.byte	0x00, 0xf5, 0x21, 0x00


	//----- nvinfo : EIATTR_KPARAM_INFO
	.align		4
.L_89:
        /*0018*/ 	.byte	0x04, 0x17
        /*001a*/ 	.short	(.L_91 - .L_90)
.L_90:
        /*001c*/ 	.word	0x00000000
        /*0020*/ 	.short	0x0007
        /*0022*/ 	.short	0x0038
        /*0024*/ 	.byte	0x00, 0xf5, 0x21, 0x00


	//----- nvinfo : EIATTR_KPARAM_INFO
	.align		4
.L_91:
        /*0028*/ 	.byte	0x04, 0x17
        /*002a*/ 	.short	(.L_93 - .L_92)
.L_92:
        /*002c*/ 	.word	0x00000000
        /*0030*/ 	.short	0x0006
        /*0032*/ 	.short	0x0030
        /*0034*/ 	.byte	0x00, 0xf5, 0x21, 0x00


	//----- nvinfo : EIATTR_KPARAM_INFO
	.align		4
.L_93:
        /*0038*/ 	.byte	0x04, 0x17
        /*003a*/ 	.short	(.L_95 - .L_94)
.L_94:
        /*003c*/ 	.word	0x00000000
        /*0040*/ 	.short	0x0005
        /*0042*/ 	.short	0x0028
        /*0044*/ 	.byte	0x00, 0xf5, 0x21, 0x00


	//----- nvinfo : EIATTR_KPARAM_INFO
	.align		4
.L_95:
        /*0048*/ 	.byte	0x04, 0x17
        /*004a*/ 	.short	(.L_97 - .L_96)
.L_96:
        /*004c*/ 	.word	0x00000000
        /*0050*/ 	.short	0x0004
        /*0052*/ 	.short	0x0020
        /*0054*/ 	.byte	0x00, 0xf5, 0x21, 0x00


	//----- nvinfo : EIATTR_KPARAM_INFO
	.align		4
.L_97:
        /*0058*/ 	.byte	0x04, 0x17
        /*005a*/ 	.short	(.L_99 - .L_98)
.L_98:
        /*005c*/ 	.word	0x00000000
        /*0060*/ 	.short	0x0003
        /*0062*/ 	.short	0x0018
        /*0064*/ 	.byte	0x00, 0xf5, 0x21, 0x00


	//----- nvinfo : EIATTR_KPARAM_INFO
	.align		4
.L_99:
        /*0068*/ 	.byte	0x04, 0x17
        /*006a*/ 	.short	(.L_101 - .L_100)
.L_100:
        /*006c*/ 	.word	0x00000000
        /*0070*/ 	.short	0x0002
        /*0072*/ 	.short	0x0010
        /*0074*/ 	.byte	0x00, 0xf5, 0x21, 0x00


	//----- nvinfo : EIATTR_KPARAM_INFO
	.align		4
.L_101:
        /*0078*/ 	.byte	0x04, 0x17
        /*007a*/ 	.short	(.L_103 - .L_102)
.L_102:
        /*007c*/ 	.word	0x00000000
        /*0080*/ 	.short	0x0001
        /*0082*/ 	.short	0x0008
        /*0084*/ 	.byte	0x00, 0xf5, 0x21, 0x00


	//----- nvinfo : EIATTR_KPARAM_INFO
	.align		4
.L_103:
        /*0088*/ 	.byte	0x04, 0x17
        /*008a*/ 	.short	(.L_105 - .L_104)
.L_104:
        /*008c*/ 	.word	0x00000000
        /*0090*/ 	.short	0x0000
        /*0092*/ 	.short	0x0000
        /*0094*/ 	.byte	0x00, 0xf5, 0x21, 0x00


	//----- nvinfo : EIATTR_SPARSE_MMA_MASK
	.align		4
.L_105:
        /*0098*/ 	.byte	0x03, 0x50
        /*009a*/ 	.short	0x0000


	//----- nvinfo : EIATTR_MAXREG_COUNT
	.align		4
        /*009c*/ 	.byte	0x03, 0x1b
        /*009e*/ 	.short	0x00ff


	//----- nvinfo : EIATTR_MERCURY_ISA_VERSION
	.align		4
        /*00a0*/ 	.byte	0x03, 0x5f
        /*00a2*/ 	.short	0x0101


	//----- nvinfo : EIATTR_VRC_CTA_INIT_COUNT
	.align		4
        /*00a4*/ 	.byte	0x02, 0x4a
	.zero		1
	.zero		1


	//----- nvinfo : EIATTR_EXIT_INSTR_OFFSETS
	.align		4
        /*00a8*/ 	.byte	0x04, 0x1c
        /*00aa*/ 	.short	(.L_107 - .L_106)


	//   ....[0]....
.L_106:
        /*00ac*/ 	.word	0x00000090


	//   ....[1]....
        /*00b0*/ 	.word	0x00000600


	//----- nvinfo : EIATTR_CRS_STACK_SIZE
	.align		4
.L_107:
        /*00b4*/ 	.byte	0x04, 0x1e
        /*00b6*/ 	.short	(.L_109 - .L_108)
.L_108:
        /*00b8*/ 	.word	0x00000000


	//----- nvinfo : EIATTR_CBANK_PARAM_SIZE
	.align		4
.L_109:
        /*00bc*/ 	.byte	0x03, 0x19
        /*00be*/ 	.short	0x0048


	//----- nvinfo : EIATTR_PARAM_CBANK
	.align		4
        /*00c0*/ 	.byte	0x04, 0x0a
        /*00c2*/ 	.short	(.L_111 - .L_110)
	.align		4
.L_110:
        /*00c4*/ 	.word	index@(.nv.constant0._Z15compute_weightsPiS_S_S_S_S_S_S_S_)
        /*00c8*/ 	.short	0x0380
        /*00ca*/ 	.short	0x0048


	//----- nvinfo : EIATTR_SW_WAR
	.align		4
.L_111:
        /*00cc*/ 	.byte	0x04, 0x36
        /*00ce*/ 	.short	(.L_113 - .L_112)
.L_112:
        /*00d0*/ 	.word	0x00000008
.L_113:


//--------------------- .nv.callgraph             --------------------------
	.section	.nv.callgraph,"",@"SHT_CUDA_CALLGRAPH"
	.align	4
	.sectionentsize	8
	.align		4
        /*0000*/ 	.word	0x00000000
	.align		4
        /*0004*/ 	.word	0xffffffff
	.align		4
        /*0008*/ 	.word	0x00000000
	.align		4
        /*000c*/ 	.word	0xfffffffe
	.align		4
        /*0010*/ 	.word	0x00000000
	.align		4
        /*0014*/ 	.word	0xfffffffd
	.align		4
        /*0018*/ 	.word	0x00000000
	.align		4
        /*001c*/ 	.word	0xfffffffc


//--------------------- .text._Z13add_splittersPiS_S_S_S_S_ --------------------------
	.section	.text._Z13add_splittersPiS_S_S_S_S_,"ax",@progbits
	.align	128
        .global         _Z13add_splittersPiS_S_S_S_S_
        .type           _Z13add_splittersPiS_S_S_S_S_,@function
        .size           _Z13add_splittersPiS_S_S_S_S_,(.L_x_12 - _Z13add_splittersPiS_S_S_S_S_)
        .other          _Z13add_splittersPiS_S_S_S_S_,@"STO_CUDA_ENTRY STV_DEFAULT"
_Z13add_splittersPiS_S_S_S_S_:
.text._Z13add_splittersPiS_S_S_S_S_:
[----:B------:R-:W-:Y:S08]  /*0000*/  LDC R1, c[0x0][0x37c] ;  /* 0x0000df00ff017b82 */ /* 0x000ff00000000800 */
[----:B------:R-:W0:Y:S01]  /*0010*/  LDC.64 R2, c[0x0][0x3a8] ;  /* 0x0000ea00ff027b82 */ /* 0x000e220000000a00 */
[----:B------:R-:W0:Y:S02]  /*0020*/  LDCU.64 UR4, c[0x0][0x358] ;  /* 0x00006b00ff0477ac */ /* 0x000e240008000a00 */
[----:B0-----:R-:W2:Y:S05]  /*0030*/  LDG.E R3, desc[UR4][R2.64] ;  /* 0x0000000402037981 */ /* 0x001eaa000c1e1900 */
[----:B------:R-:W0:Y:S01]  /*0040*/  S2UR UR6, SR_CTAID.X ;  /* 0x00000000000679c3 */ /* 0x000e220000002500 */
[----:B------:R-:W0:Y:S07]  /*0050*/  S2R R5, SR_TID.X ;  /* 0x0000000000057919 */ /* 0x000e2e0000002100 */
[----:B------:R-:W0:Y:S02]  /*0060*/  LDC R0, c[0x0][0x360] ;  /* 0x0000d800ff007b82 */ /* 0x000e240000000800 */
[----:B0-----:R-:W-:-:S05]  /*0070*/  IMAD R0, R0, UR6, R5 ;  /* 0x0000000600007c24 */ /* 0x001fca000f8e0205 */
[----:B--2---:R-:W-:-:S13]  /*0080*/  ISETP.GE.AND P0, PT, R0, R3, PT ;  /* 0x000000030000720c */ /* 0x004fda0003f06270 */
[----:B------:R-:W-:Y:S05]  /*0090*/  @P0 EXIT ;  /* 0x000000000000094d */ /* 0x000fea0003800000 */
[----:B------:R-:W0:Y:S08]  /*00a0*/  LDC.64 R2, c[0x0][0x380] ;  /* 0x0000e000ff027b82 */ /* 0x000e300000000a00 */
[----:B------:R-:W1:Y:S01]  /*00b0*/  LDC.64 R6, c[0x0][0x388] ;  /* 0x0000e200ff067b82 */ /* 0x000e620000000a00 */
[----:B0-----:R-:W-:-:S06]  /*00c0*/  IMAD.WIDE R2, R0, 0x4, R2 ;  /* 0x0000000400027825 */ /* 0x001fcc00078e0202 */
[----:B------:R-:W2:Y:S01]  /*00d0*/  LDG.E R3, desc[UR4][R2.64] ;  /* 0x0000000402037981 */ /* 0x000ea2000c1e1900 */
[----:B-1----:R-:W-:-:S06]  /*00e0*/  IMAD.WIDE R6, R0, 0x4, R6 ;  /* 0x0000000400067825 */ /* 0x002fcc00078e0206 */
[----:B------:R-:W2:Y:S02]  /*00f0*/  LDG.E R6, desc[UR4][R6.64] ;  /* 0x0000000406067981 */ /* 0x000ea4000c1e1900 */
[----:B--2---:R-:W-:-:S04]  /*0100*/  ISETP.NE.AND P0, PT, R3, R6, PT ;  /* 0x000000060300720c */ /* 0x004fc80003f05270 */
[----:B------:R-:W-:-:S13]  /*0110*/  ISETP.NE.OR P0, PT, R0, R3, !P0 ;  /* 0x000000030000720c */ /* 0x000fda0004705670 */
[----:B------:R-:W-:Y:S05]  /*0120*/  @P0 EXIT ;  /* 0x000000000000094d */ /* 0x000fea0003800000 */
[----:B------:R-:W0:Y:S01]  /*0130*/  S2R R15, SR_LANEID ;  /* 0x00000000000f7919 */ /* 0x000e220000000000 */
[----:B------:R-:W-:Y:S01]  /*0140*/  VOTEU.ANY UR6, UPT, PT ;  /* 0x0000000000067886 */ /* 0x000fe200038e0100 */
[----:B------:R-:W1:Y:S01]  /*0150*/  LDC.64 R2, c[0x0][0x398] ;  /* 0x0000e600ff027b82 */ /* 0x000e620000000a00 */
[----:B------:R-:W0:Y:S01]  /*0160*/  FLO.U32 R14, UR6 ;  /* 0x00000006000e7d00 */ /* 0x000e2200080e0000 */
[----:B------:R-:W2:Y:S06]  /*0170*/  S2R R16, SR_LTMASK ;  /* 0x0000000000107919 */ /* 0x000eac0000003900 */
[----:B------:R-:W3:Y:S01]  /*0180*/  LDC.64 R4, c[0x0][0x390] ;  /* 0x0000e400ff047b82 */ /* 0x000ee20000000a00 */
[----:B------:R-:W1:Y:S07]  /*0190*/  POPC R7, UR6 ;  /* 0x0000000600077d09 */ /* 0x000e6e0008000000 */
[----:B------:R-:W4:Y:S01]  /*01a0*/  LDC.64 R12, c[0x0][0x3a0] ;  /* 0x0000e800ff0c7b82 */ /* 0x000f220000000a00 */
[----:B0-----:R-:W-:-:S13]  /*01b0*/  ISETP.EQ.U32.AND P0, PT, R14, R15, PT ;  /* 0x0000000f0e00720c */ /* 0x001fda0003f02070 */
[----:B-1----:R-:W5:Y:S01]  /*01c0*/  @P0 ATOMG.E.ADD.STRONG.GPU PT, R7, desc[UR4][R2.64], R7 ;  /* 0x80000007020709a8 */ /* 0x002f6200081ef104 */
[----:B--2---:R-:W-:Y:S01]  /*01d0*/  LOP3.LUT R17, R16, UR6, RZ, 0xc0, !PT ;  /* 0x0000000610117c12 */ /* 0x004fe2000f8ec0ff */
[----:B------:R-:W-:Y:S02]  /*01e0*/  HFMA2 R19, -RZ, RZ, 0, 5.9604644775390625e-08 ;  /* 0x00000001ff137431 */ /* 0x000fe400000001ff */
[--C-:B----4-:R-:W-:Y:S01]  /*01f0*/  IMAD.WIDE R10, R0, 0x4, R12.reuse ;  /* 0x00000004000a7825 */ /* 0x110fe200078e020c */
[----:B------:R-:W0:Y:S03]  /*0200*/  POPC R8, R17 ;  /* 0x0000001100087309 */ /* 0x000e260000000000 */
[----:B------:R-:W-:Y:S01]  /*0210*/  IMAD.WIDE R12, R6, 0x4, R12 ;  /* 0x00000004060c7825 */ /* 0x000fe200078e020c */
[----:B-----5:R-:W0:Y:S03]  /*0220*/  SHFL.IDX PT, R9, R7, R14, 0x1f ;  /* 0x00001f0e07097589 */ /* 0x020e2600000e0000 */
[----:B0-----:R-:W-:-:S04]  /*0230*/  IMAD.IADD R9, R9, 0x1, R8 ;  /* 0x0000000109097824 */ /* 0x001fc800078e0208 */
[----:B---3--:R-:W-:-:S05]  /*0240*/  IMAD.WIDE R8, R9, 0x4, R4 ;  /* 0x0000000409087825 */ /* 0x008fca00078e0204 */
[----:B------:R0:W-:Y:S04]  /*0250*/  STG.E desc[UR4][R8.64], R0 ;  /* 0x0000000008007986 */ /* 0x0001e8000c101904 */
[----:B------:R0:W-:Y:S04]  /*0260*/  STG.E desc[UR4][R10.64], R19 ;  /* 0x000000130a007986 */ /* 0x0001e8000c101904 */
[----:B------:R-:W2:Y:S02]  /*0270*/  ATOMG.E.EXCH.STRONG.GPU PT, R12, desc[UR4][R12.64], R19 ;  /* 0x800000130c0c79a8 */ /* 0x000ea4000c1ef104 */
[----:B--2---:R-:W-:-:S13]  /*0280*/  ISETP.NE.AND P0, PT, R12, RZ, PT ;  /* 0x000000ff0c00720c */ /* 0x004fda0003f05270 */
[----:B0-----:R-:W-:Y:S05]  /*0290*/  @P0 EXIT ;  /* 0x000000000000094d */ /* 0x001fea0003800000 */
[----:B------:R-:W-:Y:S02]  /*02a0*/  VOTEU.ANY UR6, UPT, PT ;  /* 0x0000000000067886 */ /* 0x000fe400038e0100 */
[----:B------:R-:W0:Y:S08]  /*02b0*/  FLO.U32 R0, UR6 ;  /* 0x0000000600007d00 */ /* 0x000e3000080e0000 */
[----:B------:R-:W1:Y:S01]  /*02c0*/  POPC R9, UR6 ;  /* 0x0000000600097d09 */ /* 0x000e620008000000 */
[----:B0-----:R-:W-:-:S13]  /*02d0*/  ISETP.EQ.U32.AND P0, PT, R0, R15, PT ;  /* 0x0000000f0000720c */ /* 0x001fda0003f02070 */
[----:B-1----:R-:W2:Y:S01]  /*02e0*/  @P0 ATOMG.E.ADD.STRONG.GPU PT, R9, desc[UR4][R2.64], R9 ;  /* 0x80000009020909a8 */ /* 0x002ea200081ef104 */
[----:B------:R-:W-:-:S06]  /*02f0*/  LOP3.LUT R16, R16, UR6, RZ, 0xc0, !PT ;  /* 0x0000000610107c12 */ /* 0x000fcc000f8ec0ff */
[----:B------:R-:W0:Y:S01]  /*0300*/  POPC R16, R16 ;  /* 0x0000001000107309 */ /* 0x000e220000000000 */
[----:B--2---:R-:W0:Y:S02]  /*0310*/  SHFL.IDX PT, R7, R9, R0, 0x1f ;  /* 0x00001f0009077589 */ /* 0x004e2400000e0000 */
[----:B0-----:R-:W-:-:S04]  /*0320*/  IMAD.IADD R7, R7, 0x1, R16 ;  /* 0x0000000107077824 */ /* 0x001fc800078e0210 */
[----:B------:R-:W-:-:S05]  /*0330*/  IMAD.WIDE R4, R7, 0x4, R4 ;  /* 0x0000000407047825 */ /* 0x000fca00078e0204 */
[----:B------:R-:W-:Y:S01]  /*0340*/  STG.E desc[UR4][R4.64], R6 ;  /* 0x0000000604007986 */ /* 0x000fe2000c101904 */
[----:B------:R-:W-:Y:S05]  /*0350*/  EXIT ;  /* 0x000000000000794d */ /* 0x000fea0003800000 */
.L_x_0:
[----:B------:R-:W-:-:S00]  /*0360*/  BRA `(.L_x_0) ;  /* 0xfffffffc00fc7947 */ /* 0x000fc0000383ffff */
[----:B------:R-:W-:-:S00]  /*0370*/  NOP ;  /* 0x0000000000007918 */ /* 0x000fc00000000000 */
        /* <DEDUP_REMOVED lines=8> */
.L_x_12:


//--------------------- .text._Z5splitPiS_S_S_S_S_ --------------------------
	.section	.text._Z5splitPiS_S_S_S_S_,"ax",@progbits
	.align	128
        .global         _Z5splitPiS_S_S_S_S_
        .type           _Z5splitPiS_S_S_S_S_,@function
        .size           _Z5splitPiS_S_S_S_S_,(.L_x_13 - _Z5splitPiS_S_S_S_S_)
        .other          _Z5splitPiS_S_S_S_S_,@"STO_CUDA_ENTRY STV_DEFAULT"
_Z5splitPiS_S_S_S_S_:
.text._Z5splitPiS_S_S_S_S_:
        /* <DEDUP_REMOVED lines=10> */
[----:B------:R-:W0:Y:S01]  /*00a0*/  LDC.64 R6, c[0x0][0x398] ;  /* 0x0000e600ff067b82 */ /* 0x000e220000000a00 */
[----:B------:R-:W1:Y:S07]  /*00b0*/  LDCU.64 UR6, c[0x0][0x3a0] ;  /* 0x00007400ff0677ac */ /* 0x000e6e0008000a00 */
[----:B------:R-:W2:Y:S08]  /*00c0*/  LDC.64 R4, c[0x0][0x388] ;  /* 0x0000e200ff047b82 */ /* 0x000eb00000000a00 */
[----:B------:R-:W3:Y:S01]  /*00d0*/  LDC.64 R2, c[0x0][0x390] ;  /* 0x0000e400ff027b82 */ /* 0x000ee20000000a00 */
[----:B0-----:R-:W-:-:S05]  /*00e0*/  IMAD.WIDE R6, R13, 0x4, R6 ;  /* 0x000000040d067825 */ /* 0x001fca00078e0206 */
[----:B------:R-:W4:Y:S01]  /*00f0*/  LDG.E R8, desc[UR4][R6.64] ;  /* 0x0000000406087981 */ /* 0x000f22000c1e1900 */
[----:B--2---:R-:W-:-:S06]  /*0100*/  IMAD.WIDE R4, R13, 0x4, R4 ;  /* 0x000000040d047825 */ /* 0x004fcc00078e0204 */
[----:B------:R-:W2:Y:S04]  /*0110*/  LDG.E R4, desc[UR4][R4.64] ;  /* 0x0000000404047981 */ /* 0x000ea8000c1e1900 */
[----:B---3--:R-:W2:Y:S01]  /*0120*/  LDG.E R3, desc[UR4][R2.64] ;  /* 0x0000000402037981 */ /* 0x008ea2000c1e1900 */
[----:B----4-:R-:W-:-:S03]  /*0130*/  SHF.R.S32.HI R9, RZ, 0x1f, R8 ;  /* 0x0000001fff097819 */ /* 0x010fc60000011408 */
[----:B--2---:R-:W-:-:S03]  /*0140*/  IMAD.WIDE R8, R3, R4, R8 ;  /* 0x0000000403087225 */ /* 0x004fc600078e0208 */
[----:B-1----:R-:W-:-:S04]  /*0150*/  LEA R10, P0, R8, UR6, 0x2 ;  /* 0x00000006080a7c11 */ /* 0x002fc8000f8010ff */
[----:B------:R-:W-:Y:S02]  /*0160*/  LEA.HI.X R11, R8, UR7, R9, 0x2, P0 ;  /* 0x00000007080b7c11 */ /* 0x000fe400080f1409 */
[----:B------:R-:W0:Y:S04]  /*0170*/  LDC.64 R8, c[0x0][0x380] ;  /* 0x0000e000ff087b82 */ /* 0x000e280000000a00 */
[----:B------:R-:W2:Y:S01]  /*0180*/  LDG.E R11, desc[UR4][R10.64] ;  /* 0x000000040a0b7981 */ /* 0x000ea2000c1e1900 */
[----:B0-----:R-:W-:-:S05]  /*0190*/  IMAD.WIDE R8, R13, 0x4, R8 ;  /* 0x000000040d087825 */ /* 0x001fca00078e0208 */
[----:B--2---:R-:W-:Y:S04]  /*01a0*/  STG.E desc[UR4][R8.64], R11 ;  /* 0x0000000b08007986 */ /* 0x004fe8000c101904 */
[----:B------:R-:W-:Y:S01]  /*01b0*/  STG.E desc[UR4][R6.64], RZ ;  /* 0x000000ff06007986 */ /* 0x000fe2000c101904 */
[----:B------:R-:W-:Y:S05]  /*01c0*/  EXIT ;  /* 0x000000000000794d */ /* 0x000fea0003800000 */
.L_x_1:
        /* <DEDUP_REMOVED lines=11> */
.L_x_13:


//--------------------- .text._Z12block_ballotPiS_S_S_S_ --------------------------
	.section	.text._Z12block_ballotPiS_S_S_S_,"ax",@progbits
	.align	128
        .global         _Z12block_ballotPiS_S_S_S_
        .type           _Z12block_ballotPiS_S_S_S_,@function
        .size           _Z12block_ballotPiS_S_S_S_,(.L_x_14 - _Z12block_ballotPiS_S_S_S_)
        .other          _Z12block_ballotPiS_S_S_S_,@"STO_CUDA_ENTRY STV_DEFAULT"
_Z12block_ballotPiS_S_S_S_:
.text._Z12block_ballotPiS_S_S_S_:
        /* <DEDUP_REMOVED lines=12> */
[----:B0-----:R-:W-:-:S05]  /*00c0*/  IMAD.WIDE R4, R9, 0x4, R4 ;  /* 0x0000000409047825 */ /* 0x001fca00078e0204 */
[----:B------:R-:W2:Y:S01]  /*00d0*/  LDG.E R11, desc[UR4][R4.64] ;  /* 0x00000004040b7981 */ /* 0x000ea2000c1e1900 */
[----:B-1----:R-:W-:-:S06]  /*00e0*/  IMAD.WIDE R2, R9, 0x4, R6 ;  /* 0x0000000409027825 */ /* 0x002fcc00078e0206 */
[----:B------:R0:W5:Y:S01]  /*00f0*/  LDG.E R2, desc[UR4][R2.64] ;  /* 0x0000000402027981 */ /* 0x000162000c1e1900 */
[----:B------:R-:W-:Y:S01]  /*0100*/  BSSY.RECONVERGENT B0, `(.L_x_2) ;  /* 0x0000007000007945 */ /* 0x000fe20003800200 */
[----:B--2---:R-:W-:-:S13]  /*0110*/  ISETP.NE.AND P0, PT, R9, R11, PT ;  /* 0x0000000b0900720c */ /* 0x004fda0003f05270 */
[----:B0-----:R-:W-:Y:S05]  /*0120*/  @!P0 BRA `(.L_x_3) ;  /* 0x0000000000108947 */ /* 0x001fea0003800000 */
[----:B------:R-:W-:-:S06]  /*0130*/  IMAD.WIDE R4, R11, 0x4, R6 ;  /* 0x000000040b047825 */ /* 0x000fcc00078e0206 */
[----:B------:R-:W2:Y:S02]  /*0140*/  LDG.E R5, desc[UR4][R4.64] ;  /* 0x0000000404057981 */ /* 0x000ea4000c1e1900 */
[----:B--2--5:R-:W-:-:S13]  /*0150*/  ISETP.NE.AND P0, PT, R2, R5, PT ;  /* 0x000000050200720c */ /* 0x024fda0003f05270 */
[----:B------:R-:W-:Y:S05]  /*0160*/  @!P0 EXIT ;  /* 0x000000000000894d */ /* 0x000fea0003800000 */
.L_x_3:
[----:B------:R-:W-:Y:S05]  /*0170*/  BSYNC.RECONVERGENT B0 ;  /* 0x0000000000007941 */ /* 0x000fea0003800200 */
.L_x_2:
[----:B------:R-:W0:Y:S01]  /*0180*/  LDC.64 R4, c[0x0][0x388] ;  /* 0x0000e200ff047b82 */ /* 0x000e220000000a00 */
[----:B------:R-:W1:Y:S01]  /*0190*/  LDCU.64 UR6, c[0x0][0x398] ;  /* 0x00007300ff0677ac */ /* 0x000e620008000a00 */
[----:B0-----:R-:W2:Y:S01]  /*01a0*/  LDG.E R4, desc[UR4][R4.64] ;  /* 0x0000000404047981 */ /* 0x001ea2000c1e1900 */
[----:B-----5:R-:W-:-:S03]  /*01b0*/  SHF.R.S32.HI R3, RZ, 0x1f, R2 ;  /* 0x0000001fff037819 */ /* 0x020fc60000011402 */
[----:B--2---:R-:W-:-:S03]  /*01c0*/  IMAD.WIDE R2, R11, R4, R2 ;  /* 0x000000040b027225 */ /* 0x004fc600078e0202 */
[----:B-1----:R-:W-:-:S04]  /*01d0*/  LEA R6, P0, R2, UR6, 0x2 ;  /* 0x0000000602067c11 */ /* 0x002fc8000f8010ff */
[----:B------:R-:W-:-:S05]  /*01e0*/  LEA.HI.X R7, R2, UR7, R3, 0x2, P0 ;  /* 0x0000000702077c11 */ /* 0x000fca00080f1403 */
[----:B------:R-:W-:Y:S01]  /*01f0*/  STG.E desc[UR4][R6.64], R9 ;  /* 0x0000000906007986 */ /* 0x000fe2000c101904 */
[----:B------:R-:W-:Y:S05]  /*0200*/  EXIT ;  /* 0x000000000000794d */ /* 0x000fea0003800000 */
.L_x_4:
        /* <DEDUP_REMOVED lines=15> */
.L_x_14:


//--------------------- .text._Z15compute_weightsPiS_S_S_S_S_S_S_S_ --------------------------
	.section	.text._Z15compute_weightsPiS_S_S_S_S_S_S_S_,"ax",@progbits
	.align	128
        .global         _Z15compute_weightsPiS_S_S_S_S_S_S_S_
        .type           _Z15compute_weightsPiS_S_S_S_S_S_S_S_,@function
        .size           _Z15compute_weightsPiS_S_S_S_S_S_S_S_,(.L_x_15 - _Z15compute_weightsPiS_S_S_S_S_S_S_S_)
        .other          _Z15compute_weightsPiS_S_S_S_S_S_S_S_,@"STO_CUDA_ENTRY STV_DEFAULT"
_Z15compute_weightsPiS_S_S_S_S_S_S_S_:
.text._Z15compute_weightsPiS_S_S_S_S_S_S_S_:
        /* <DEDUP_REMOVED lines=11> */
[----:B------:R-:W1:Y:S08]  /*00b0*/  LDC.64 R2, c[0x0][0x388] ;  /* 0x0000e200ff027b82 */ /* 0x000e700000000a00 */
[----:B------:R-:W2:Y:S01]  /*00c0*/  LDC.64 R6, c[0x0][0x3b0] ;  /* 0x0000ec00ff067b82 */ /* 0x000ea20000000a00 */
[----:B0-----:R-:W2:Y:S01]  /*00d0*/  LDG.E R5, desc[UR4][R4.64] ;  /* 0x0000000404057981 */ /* 0x001ea2000c1e1900 */
[----:B-1----:R-:W-:-:S05]  /*00e0*/  IMAD.WIDE R2, R9, 0x4, R2 ;  /* 0x0000000409027825 */ /* 0x002fca00078e0202 */
[----:B------:R-:W3:Y:S01]  /*00f0*/  LDG.E R8, desc[UR4][R2.64] ;  /* 0x0000000402087981 */ /* 0x000ee2000c1e1900 */
[----:B--2---:R-:W-:-:S05]  /*0100*/  IMAD.WIDE R6, R5, 0x4, R6 ;  /* 0x0000000405067825 */ /* 0x004fca00078e0206 */
[----:B------:R0:W5:Y:S01]  /*0110*/  LDG.E R0, desc[UR4][R6.64] ;  /* 0x0000000406007981 */ /* 0x000162000c1e1900 */
[----:B------:R-:W-:Y:S01]  /*0120*/  BSSY.RECONVERGENT B0, `(.L_x_5) ;  /* 0x000004a000007945 */ /* 0x000fe20003800200 */
[----:B---3--:R-:W-:-:S13]  /*0130*/  ISETP.GE.AND P0, PT, R8, 0x1, PT ;  /* 0x000000010800780c */ /* 0x008fda0003f06270 */
[----:B0-----:R-:W-:Y:S05]  /*0140*/  @!P0 BRA `(.L_x_6) ;  /* 0x00000004001c8947 */ /* 0x001fea0003800000 */
[----:B------:R-:W0:Y:S08]  /*0150*/  LDC.64 R4, c[0x0][0x390] ;  /* 0x0000e400ff047b82 */ /* 0x000e300000000a00 */
[----:B------:R-:W1:Y:S01]  /*0160*/  LDC.64 R2, c[0x0][0x3a0] ;  /* 0x0000e800ff027b82 */ /* 0x000e620000000a00 */
[----:B0-----:R-:W-:-:S05]  /*0170*/  IMAD.WIDE R4, R9, 0x4, R4 ;  /* 0x0000000409047825 */ /* 0x001fca00078e0204 */
[----:B------:R0:W5:Y:S01]  /*0180*/  LDG.E R10, desc[UR4][R4.64] ;  /* 0x00000004040a7981 */ /* 0x000162000c1e1900 */
[----:B-1----:R-:W-:-:S05]  /*0190*/  IMAD.WIDE R2, R9, 0x4, R2 ;  /* 0x0000000409027825 */ /* 0x002fca00078e0202 */
[----:B------:R0:W5:Y:S01]  /*01a0*/  LDG.E R17, desc[UR4][R2.64] ;  /* 0x0000000402117981 */ /* 0x000162000c1e1900 */
[C---:B------:R-:W-:Y:S01]  /*01b0*/  ISETP.GE.U32.AND P1, PT, R8.reuse, 0x4, PT ;  /* 0x000000040800780c */ /* 0x040fe20003f26070 */
[----:B------:R-:W-:Y:S01]  /*01c0*/  BSSY.RECONVERGENT B1, `(.L_x_7) ;  /* 0x000002d000017945 */ /* 0x000fe20003800200 */
[----:B------:R-:W-:Y:S01]  /*01d0*/  LOP3.LUT R11, R8, 0x3, RZ, 0xc0, !PT ;  /* 0x00000003080b7812 */ /* 0x000fe200078ec0ff */
[----:B------:R-:W-:-:S03]  /*01e0*/  IMAD.MOV.U32 R13, RZ, RZ, RZ ;  /* 0x000000ffff0d7224 */ /* 0x000fc600078e00ff */
[----:B------:R-:W-:-:S07]  /*01f0*/  ISETP.NE.AND P0, PT, R11, RZ, PT ;  /* 0x000000ff0b00720c */ /* 0x000fce0003f05270 */
[----:B0-----:R-:W-:Y:S06]  /*0200*/  @!P1 BRA `(.L_x_8) ;  /* 0x0000000000a09947 */ /* 0x001fec0003800000 */
[----:B------:R-:W0:Y:S01]  /*0210*/  LDC.64 R6, c[0x0][0x380] ;  /* 0x0000e000ff067b82 */ /* 0x000e220000000a00 */
[----:B------:R-:W-:Y:S01]  /*0220*/  LOP3.LUT R13, R8, 0x7ffffffc, RZ, 0xc0, !PT ;  /* 0x7ffffffc080d7812 */ /* 0x000fe200078ec0ff */
[----:B-----5:R-:W-:-:S03]  /*0230*/  IMAD.MOV.U32 R15, RZ, RZ, R10 ;  /* 0x000000ffff0f7224 */ /* 0x020fc600078e000a */
[----:B------:R-:W-:-:S03]  /*0240*/  IADD3 R12, PT, PT, -R13, RZ, RZ ;  /* 0x000000ff0d0c7210 */ /* 0x000fc60007ffe1ff */
[----:B------:R-:W1:Y:S01]  /*0250*/  LDC.64 R4, c[0x0][0x3a8] ;  /* 0x0000ea00ff047b82 */ /* 0x000e620000000a00 */
[----:B0-----:R-:W-:-:S04]  /*0260*/  IADD3 R6, P1, PT, R6, 0x8, RZ ;  /* 0x0000000806067810 */ /* 0x001fc80007f3e0ff */
[----:B------:R-:W-:-:S09]  /*0270*/  IADD3.X R7, PT, PT, RZ, R7, RZ, P1, !PT ;  /* 0x00000007ff077210 */ /* 0x000fd20000ffe4ff */
.L_x_9:
[----:B------:R-:W-:-:S05]  /*0280*/  IMAD.WIDE R8, R15, 0x4, R6 ;  /* 0x000000040f087825 */ /* 0x000fca00078e0206 */
[----:B------:R-:W1:Y:S02]  /*0290*/  LDG.E R19, desc[UR4][R8.64+-0x8] ;  /* 0xfffff80408137981 */ /* 0x000e64000c1e1900 */
[----:B-1----:R-:W-:-:S06]  /*02a0*/  IMAD.WIDE R18, R19, 0x4, R4 ;  /* 0x0000000413127825 */ /* 0x002fcc00078e0204 */
[----:B--2---:R-:W2:Y:S01]  /*02b0*/  LDG.E R19, desc[UR4][R18.64] ;  /* 0x0000000412137981 */ /* 0x004ea2000c1e1900 */
[----:B------:R-:W-:Y:S01]  /*02c0*/  VIADD R21, R17, 0x1 ;  /* 0x0000000111157836 */ /* 0x000fe20000000000 */
[----:B--2---:R-:W-:-:S13]  /*02d0*/  ISETP.NE.AND P1, PT, R19, R0, PT ;  /* 0x000000001300720c */ /* 0x004fda0003f25270 */
[----:B------:R-:W-:-:S05]  /*02e0*/  @P1 IADD3 R21, PT, PT, R17, RZ, RZ ;  /* 0x000000ff11151210 */ /* 0x000fca0007ffe0ff */
[----:B------:R0:W-:Y:S04]  /*02f0*/  STG.E desc[UR4][R2.64], R21 ;  /* 0x0000001502007986 */ /* 0x0001e8000c101904 */
[----:B------:R-:W2:Y:S02]  /*0300*/  LDG.E R17, desc[UR4][R8.64+-0x4] ;  /* 0xfffffc0408117981 */ /* 0x000ea4000c1e1900 */
[----:B--2---:R-:W-:-:S06]  /*0310*/  IMAD.WIDE R16, R17, 0x4, R4 ;  /* 0x0000000411107825 */ /* 0x004fcc00078e0204 */
[----:B------:R-:W2:Y:S01]  /*0320*/  LDG.E R17, desc[UR4][R16.64] ;  /* 0x0000000410117981 */ /* 0x000ea2000c1e1900 */
[----:B------:R-:W-:Y:S01]  /*0330*/  VIADD R23, R21, 0x1 ;  /* 0x0000000115177836 */ /* 0x000fe20000000000 */
[----:B--2---:R-:W-:-:S13]  /*0340*/  ISETP.NE.AND P1, PT, R17, R0, PT ;  /* 0x000000001100720c */ /* 0x004fda0003f25270 */
[----:B------:R-:W-:-:S05]  /*0350*/  @P1 IADD3 R23, PT, PT, R21, RZ, RZ ;  /* 0x000000ff15171210 */ /* 0x000fca0007ffe0ff */
[----:B------:R2:W-:Y:S04]  /*0360*/  STG.E desc[UR4][R2.64], R23 ;  /* 0x0000001702007986 */ /* 0x0005e8000c101904 */
[----:B------:R-:W3:Y:S02]  /*0370*/  LDG.E R19, desc[UR4][R8.64] ;  /* 0x0000000408137981 */ /* 0x000ee4000c1e1900 */
[----:B---3--:R-:W-:-:S06]  /*0380*/  IMAD.WIDE R18, R19, 0x4, R4 ;  /* 0x0000000413127825 */ /* 0x008fcc00078e0204 */
[----:B------:R-:W3:Y:S01]  /*0390*/  LDG.E R19, desc[UR4][R18.64] ;  /* 0x0000000412137981 */ /* 0x000ee2000c1e1900 */
[----:B------:R-:W-:Y:S01]  /*03a0*/  VIADD R25, R23, 0x1 ;  /* 0x0000000117197836 */ /* 0x000fe20000000000 */
[----:B---3--:R-:W-:-:S13]  /*03b0*/  ISETP.NE.AND P1, PT, R19, R0, PT ;  /* 0x000000001300720c */ /* 0x008fda0003f25270 */
[----:B------:R-:W-:-:S05]  /*03c0*/  @P1 IADD3 R25, PT, PT, R23, RZ, RZ ;  /* 0x000000ff17191210 */ /* 0x000fca0007ffe0ff */
[----:B------:R2:W-:Y:S04]  /*03d0*/  STG.E desc[UR4][R2.64], R25 ;  /* 0x0000001902007986 */ /* 0x0005e8000c101904 */
[----:B0-----:R-:W3:Y:S02]  /*03e0*/  LDG.E R21, desc[UR4][R8.64+0x4] ;  /* 0x0000040408157981 */ /* 0x001ee4000c1e1900 */
[----:B---3--:R-:W-:-:S06]  /*03f0*/  IMAD.WIDE R20, R21, 0x4, R4 ;  /* 0x0000000415147825 */ /* 0x008fcc00078e0204 */
[----:B------:R-:W3:Y:S01]  /*0400*/  LDG.E R21, desc[UR4][R20.64] ;  /* 0x0000000414157981 */ /* 0x000ee2000c1e1900 */
[----:B------:R-:W-:Y:S01]  /*0410*/  VIADD R17, R25, 0x1 ;  /* 0x0000000119117836 */ /* 0x000fe20000000000 */
[----:B------:R-:W-:Y:S01]  /*0420*/  IADD3 R15, PT, PT, R15, 0x4, RZ ;  /* 0x000000040f0f7810 */ /* 0x000fe20007ffe0ff */
[----:B------:R-:W-:Y:S01]  /*0430*/  VIADD R12, R12, 0x4 ;  /* 0x000000040c0c7836 */ /* 0x000fe20000000000 */
[----:B---3--:R-:W-:-:S13]  /*0440*/  ISETP.NE.AND P1, PT, R21, R0, PT ;  /* 0x000000001500720c */ /* 0x008fda0003f25270 */
[----:B------:R-:W-:Y:S02]  /*0450*/  @P1 IADD3 R17, PT, PT, R25, RZ, RZ ;  /* 0x000000ff19111210 */ /* 0x000fe40007ffe0ff */
[----:B------:R-:W-:-:S03]  /*0460*/  ISETP.NE.AND P1, PT, R12, RZ, PT ;  /* 0x000000ff0c00720c */ /* 0x000fc60003f25270 */
[----:B------:R2:W-:Y:S10]  /*0470*/  STG.E desc[UR4][R2.64], R17 ;  /* 0x0000001102007986 */ /* 0x0005f4000c101904 */
[----:B------:R-:W-:Y:S05]  /*0480*/  @P1 BRA `(.L_x_9) ;  /* 0xfffffffc007c1947 */ /* 0x000fea000383ffff */
.L_x_8:
[----:B------:R-:W-:Y:S05]  /*0490*/  BSYNC.RECONVERGENT B1 ;  /* 0x0000000000017941 */ /* 0x000fea0003800200 */
.L_x_7:
[----:B------:R-:W-:Y:S05]  /*04a0*/  @!P0 BRA `(.L_x_6) ;  /* 0x0000000000448947 */ /* 0x000fea0003800000 */
[----:B------:R-:W0:Y:S01]  /*04b0*/  LDC.64 R4, c[0x0][0x3a8] ;  /* 0x0000ea00ff047b82 */ /* 0x000e220000000a00 */
[----:B-----5:R-:W-:Y:S01]  /*04c0*/  IMAD.IADD R13, R10, 0x1, R13 ;  /* 0x000000010a0d7824 */ /* 0x020fe200078e020d */
[----:B------:R-:W-:-:S06]  /*04d0*/  IADD3 R12, PT, PT, -R11, RZ, RZ ;  /* 0x000000ff0b0c7210 */ /* 0x000fcc0007ffe1ff */
[----:B------:R-:W1:Y:S02]  /*04e0*/  LDC.64 R6, c[0x0][0x380] ;  /* 0x0000e000ff067b82 */ /* 0x000e640000000a00 */
.L_x_10:
[----:B-1----:R-:W-:-:S06]  /*04f0*/  IMAD.WIDE R8, R13, 0x4, R6 ;  /* 0x000000040d087825 */ /* 0x002fcc00078e0206 */
[----:B------:R-:W0:Y:S02]  /*0500*/  LDG.E R9, desc[UR4][R8.64] ;  /* 0x0000000408097981 */ /* 0x000e24000c1e1900 */
[----:B0-----:R-:W-:-:S06]  /*0510*/  IMAD.WIDE R10, R9, 0x4, R4 ;  /* 0x00000004090a7825 */ /* 0x001fcc00078e0204 */
[----:B---3--:R-:W3:Y:S01]  /*0520*/  LDG.E R11, desc[UR4][R10.64] ;  /* 0x000000040a0b7981 */ /* 0x008ee2000c1e1900 */
[----:B------:R-:W-:Y:S01]  /*0530*/  VIADD R15, R17, 0x1 ;  /* 0x00000001110f7836 */ /* 0x000fe20000000000 */
[----:B------:R-:W-:Y:S01]  /*0540*/  IADD3 R13, PT, PT, R13, 0x1, RZ ;  /* 0x000000010d0d7810 */ /* 0x000fe20007ffe0ff */
[----:B------:R-:W-:Y:S01]  /*0550*/  VIADD R12, R12, 0x1 ;  /* 0x000000010c0c7836 */ /* 0x000fe20000000000 */
[----:B---3--:R-:W-:-:S13]  /*0560*/  ISETP.NE.AND P0, PT, R11, R0, PT ;  /* 0x000000000b00720c */ /* 0x008fda0003f05270 */
[----:B------:R-:W-:Y:S02]  /*0570*/  @P0 IADD3 R15, PT, PT, R17, RZ, RZ ;  /* 0x000000ff110f0210 */ /* 0x000fe40007ffe0ff */
[----:B------:R-:W-:-:S03]  /*0580*/  ISETP.NE.AND P0, PT, R12, RZ, PT ;  /* 0x000000ff0c00720c */ /* 0x000fc60003f05270 */
[----:B------:R3:W-:Y:S01]  /*0590*/  STG.E desc[UR4][R2.64], R15 ;  /* 0x0000000f02007986 */ /* 0x0007e2000c101904 */
[----:B--2---:R-:W-:-:S09]  /*05a0*/  IMAD.MOV.U32 R17, RZ, RZ, R15 ;  /* 0x000000ffff117224 */ /* 0x004fd200078e000f */
[----:B------:R-:W-:Y:S05]  /*05b0*/  @P0 BRA `(.L_x_10) ;  /* 0xfffffffc00cc0947 */ /* 0x000fea000383ffff */
.L_x_6:
[----:B------:R-:W-:Y:S05]  /*05c0*/  BSYNC.RECONVERGENT B0 ;  /* 0x0000000000007941 */ /* 0x000fea0003800200 */
.L_x_5:
[----:B--23--:R-:W0:Y:S02]  /*05d0*/  LDC.64 R2, c[0x0][0x3b8] ;  /* 0x0000ee00ff027b82 */ /* 0x00ce240000000a00 */
[----:B0----5:R-:W-:-:S05]  /*05e0*/  IMAD.WIDE R2, R0, 0x4, R2 ;  /* 0x0000000400027825 */ /* 0x021fca00078e0202 */
[----:B------:R-:W-:Y:S01]  /*05f0*/  STG.E desc[UR4][R2.64], RZ ;  /* 0x000000ff02007986 */ /* 0x000fe2000c101904 */
[----:B------:R-:W-:Y:S05]  /*0600*/  EXIT ;  /* 0x000000000000794d */ /* 0x000fea0003800000 */
.L_x_11:
        /* <DEDUP_REMOVED lines=15> */
.L_x_15:


//--------------------- .nv.shared.reserved.0     --------------------------
	.section	.nv.shared.reserved.0,"aw",@nobits
	.weak		__nv_reservedSMEM_offset_0_alias
	.size		__nv_reservedSMEM_offset_0_alias, 0, 64
	.other		__nv_reservedSMEM_offset_0_alias,@"STO_CUDA_RESERVED_SHARED STV_DEFAULT"
__nv_reservedSMEM_offset_0_alias:
	.zero		0
	.zero		64


//--------------------- .nv.constant0._Z13add_splittersPiS_S_S_S_S_ --------------------------
	.section	.nv.constant0._Z13add_splittersPiS_S_S_S_S_,"a",@progbits
	.sectionflags	@""
	.align	4
.nv.constant0._Z13add_splittersPiS_S_S_S_S_:
	.zero		944


//--------------------- .nv.constant0._Z5splitPiS_S_S_S_S_ --------------------------
	.section	.nv.constant0._Z5splitPiS_S_S_S_S_,"a",@progbits
	.sectionflags	@""
	.align	4
.nv.constant0._Z5splitPiS_S_S_S_S_:
	.zero		944


//--------------------- .nv.constant0._Z12block_ballotPiS_S_S_S_ --------------------------
	.section	.nv.constant0._Z12block_ballotPiS_S_S_S_,"a",@progbits
	.sectionflags	@""
	.align	4
.nv.constant0._Z12block_ballotPiS_S_S_S_:
	.zero		936


//--------------------- .nv.constant0._Z15compute_weightsPiS_S_S_S_S_S_S_S_ --------------------------
	.section	.nv.constant0._Z15compute_weightsPiS_S_S_S_S_S_S_S_,"a",@progbits
	.sectionflags	@""
	.align	4
.nv.constant0._Z15compute_weightsPiS_S_S_S_S_S_S_S_:
	.zero		968


//--------------------- SYMBOLS --------------------------

	.type		.nv.reservedSmem.offset0,@object
	.size		.nv.reservedSmem.offset0,0x4
